//
// Generated by NVIDIA NVVM Compiler
//
// Compiler Build ID: CL-36424714
// Cuda compilation tools, release 13.0, V13.0.88
// Based on NVVM 20.0.0
//

.version 9.0
.target sm_100
.address_size 64

	// .globl	_Z9gpu_saxpyPKfPff

.visible .entry _Z9gpu_saxpyPKfPff(
	.param .u64 .ptr .align 1 _Z9gpu_saxpyPKfPff_param_0,
	.param .u64 .ptr .align 1 _Z9gpu_saxpyPKfPff_param_1,
	.param .f32 _Z9gpu_saxpyPKfPff_param_2
)
{
	.reg .pred 	%p<2>;
	.reg .b32 	%r<5>;
	.reg .b32 	%f<5>;
	.reg .b64 	%rd<8>;

	ld.param.u64 	%rd1, [_Z9gpu_saxpyPKfPff_param_0];
	ld.param.u64 	%rd2, [_Z9gpu_saxpyPKfPff_param_1];
	ld.param.f32 	%f1, [_Z9gpu_saxpyPKfPff_param_2];
	mov.u32 	%r2, %ctaid.x;
	mov.u32 	%r3, %ntid.x;
	mov.u32 	%r4, %tid.x;
	mad.lo.s32 	%r1, %r2, %r3, %r4;
	setp.gt.u32 	%p1, %r1, 9999;
	@%p1 bra 	$L__BB0_2;
	cvta.to.global.u64 	%rd3, %rd1;
	cvta.to.global.u64 	%rd4, %rd2;
	mul.wide.u32 	%rd5, %r1, 4;
	add.s64 	%rd6, %rd3, %rd5;
	ld.global.f32 	%f2, [%rd6];
	add.s64 	%rd7, %rd4, %rd5;
	ld.global.f32 	%f3, [%rd7];
	fma.rn.f32 	%f4, %f1, %f2, %f3;
	st.global.f32 	[%rd7], %f4;
$L__BB0_2:
	ret;

}


// ===== COMPILED SASS (sm_100) =====

	.target	sm_100

	.elftype	@"ET_EXEC"


//--------------------- .note.nv.tkinfo           --------------------------
	.section	.note.nv.tkinfo,"",@"SHT_NOTE"
	.sectionflags	@"SHF_NOTE_NV_TKINFO"
	.tkinfo
        /*0018*/ 	.word	0x00000002
        /*0030*/ 	.string	""
        /*0030*/ 	.string	"ptxas"
        /*0030*/ 	.string	"Cuda compilation tools, release 13.0, V13.0.88"
        /*0030*/ 	.string	"Build cuda_13.0.r13.0/compiler.36424714_0"
        /*0030*/ 	.string	"-arch sm_100 -m 64 "



//--------------------- .note.nv.cuinfo           --------------------------
	.section	.note.nv.cuinfo,"",@"SHT_NOTE"
	.sectionflags	@"SHF_NOTE_NV_CUINFO"
        /*0018*/ 	.short	0x0002
        /*001a*/ 	.short	0x0064
        /*001c*/ 	.short	0x0082
	.zero		2


//--------------------- .nv.info                  --------------------------
	.section	.nv.info,"",@"SHT_CUDA_INFO"
	.align	4


	//----- nvinfo : EIATTR_REGCOUNT
	.align		4
        /*0000*/ 	.byte	0x04, 0x2f
        /*0002*/ 	.short	(.L_1 - .L_0)
	.align		4
.L_0:
        /*0004*/ 	.word	index@(_Z9gpu_saxpyPKfPff)
        /*0008*/ 	.word	0x0000000a


	//----- nvinfo : EIATTR_FRAME_SIZE
	.align		4
.L_1:
        /*000c*/ 	.byte	0x04, 0x11
        /*000e*/ 	.short	(.L_3 - .L_2)
	.align		4
.L_2:
        /*0010*/ 	.word	index@(_Z9gpu_saxpyPKfPff)
        /*0014*/ 	.word	0x00000000


	//----- nvinfo : EIATTR_MIN_STACK_SIZE
	.align		4
.L_3:
        /*0018*/ 	.byte	0x04, 0x12
        /*001a*/ 	.short	(.L_5 - .L_4)
	.align		4
.L_4:
        /*001c*/ 	.word	index@(_Z9gpu_saxpyPKfPff)
        /*0020*/ 	.word	0x00000000
.L_5:


//--------------------- .nv.compat                --------------------------
	.section	.nv.compat,"",@"SHT_CUDA_COMPAT_INFO"
	.align	4
        /*0000*/ 	.byte	0x02, 0x09, 0x00, 0x00, 0x02, 0x02, 0x01, 0x00, 0x02, 0x05, 0x05, 0x00, 0x03, 0x07, 0x01, 0x01
        /*0010*/ 	.byte	0x02, 0x03, 0x00, 0x00, 0x02, 0x06, 0x01, 0x00, 0x04, 0x0b, 0x08, 0x00, 0x09, 0x00, 0x00, 0x00
        /*0020*/ 	.byte	0x00, 0x00, 0x00, 0x00


//--------------------- .nv.info._Z9gpu_saxpyPKfPff --------------------------
	.section	.nv.info._Z9gpu_saxpyPKfPff,"",@"SHT_CUDA_INFO"
	.sectionflags	@""
	.align	4


	//----- nvinfo : EIATTR_CUDA_API_VERSION
	.align		4
        /*0000*/ 	.byte	0x04, 0x37
        /*0002*/ 	.short	(.L_7 - .L_6)
.L_6:
        /*0004*/ 	.word	0x00000082


	//----- nvinfo : EIATTR_KPARAM_INFO
	.align		4
.L_7:
        /*0008*/ 	.byte	0x04, 0x17
        /*000a*/ 	.short	(.L_9 - .L_8)
.L_8:
        /*000c*/ 	.word	0x00000000
        /*0010*/ 	.short	0x0002
        /*0012*/ 	.short	0x0010
        /*0014*/ 	.byte	0x00, 0xf0, 0x11, 0x00


	//----- nvinfo : EIATTR_KPARAM_INFO
	.align		4
.L_9:
        /*0018*/ 	.byte	0x04, 0x17
        /*001a*/ 	.short	(.L_11 - .L_10)
.L_10:
        /*001c*/ 	.word	0x00000000
        /*0020*/ 	.short	0x0001
        /*0022*/ 	.short	0x0008
        /*0024*/ 	.byte	0x00, 0xf5, 0x21, 0x00


	//----- nvinfo : EIATTR_KPARAM_INFO
	.align		4
.L_11:
        /*0028*/ 	.byte	0x04, 0x17
        /*002a*/ 	.short	(.L_13 - .L_12)
.L_12:
        /*002c*/ 	.word	0x00000000
        /*0030*/ 	.short	0x0000
        /*0032*/ 	.short	0x0000
        /*0034*/ 	.byte	0x00, 0xf5, 0x21, 0x00


	//----- nvinfo : EIATTR_SPARSE_MMA_MASK
	.align		4
.L_13:
        /*0038*/ 	.byte	0x03, 0x50
        /*003a*/ 	.short	0x0000


	//----- nvinfo : EIATTR_MAXREG_COUNT
	.align		4
        /*003c*/ 	.byte	0x03, 0x1b
        /*003e*/ 	.short	0x00ff


	//----- nvinfo : EIATTR_MERCURY_ISA_VERSION
	.align		4
        /*0040*/ 	.byte	0x03, 0x5f
        /*0042*/ 	.short	0x0101


	//----- nvinfo : EIATTR_VRC_CTA_INIT_COUNT
	.align		4
        /*0044*/ 	.byte	0x02, 0x4a
	.zero		1
	.zero		1


	//----- nvinfo : EIATTR_EXIT_INSTR_OFFSETS
	.align		4
        /*0048*/ 	.byte	0x04, 0x1c
        /*004a*/ 	.short	(.L_15 - .L_14)


	//   ....[0]....
.L_14:
        /*004c*/ 	.word	0x00000060


	//   ....[1]....
        /*0050*/ 	.word	0x00000110


	//----- nvinfo : EIATTR_CBANK_PARAM_SIZE
	.align		4
.L_15:
        /*0054*/ 	.byte	0x03, 0x19
        /*0056*/ 	.short	0x0014


	//----- nvinfo : EIATTR_PARAM_CBANK
	.align		4
        /*0058*/ 	.byte	0x04, 0x0a
        /*005a*/ 	.short	(.L_17 - .L_16)
	.align		4
.L_16:
        /*005c*/ 	.word	index@(.nv.constant0._Z9gpu_saxpyPKfPff)
        /*0060*/ 	.short	0x0380
        /*0062*/ 	.short	0x0014


	//----- nvinfo : EIATTR_SW_WAR
	.align		4
.L_17:
        /*0064*/ 	.byte	0x04, 0x36
        /*0066*/ 	.short	(.L_19 - .L_18)
.L_18:
        /*0068*/ 	.word	0x00000008
.L_19:


//--------------------- .nv.callgraph             --------------------------
	.section	.nv.callgraph,"",@"SHT_CUDA_CALLGRAPH"
	.align	4
	.sectionentsize	8
	.align		4
        /*0000*/ 	.word	0x00000000
	.align		4
        /*0004*/ 	.word	0xffffffff
	.align		4
        /*0008*/ 	.word	0x00000000
	.align		4
        /*000c*/ 	.word	0xfffffffe
	.align		4
        /*0010*/ 	.word	0x00000000
	.align		4
        /*0014*/ 	.word	0xfffffffd
	.align		4
        /*0018*/ 	.word	0x00000000
	.align		4
        /*001c*/ 	.word	0xfffffffc


//--------------------- .text._Z9gpu_saxpyPKfPff  --------------------------
	.section	.text._Z9gpu_saxpyPKfPff,"ax",@progbits
	.align	128
        .global         _Z9gpu_saxpyPKfPff
        .type           _Z9gpu_saxpyPKfPff,@function
        .size           _Z9gpu_saxpyPKfPff,(.L_x_1 - _Z9gpu_saxpyPKfPff)
        .other          _Z9gpu_saxpyPKfPff,@"STO_CUDA_ENTRY STV_DEFAULT"
_Z9gpu_saxpyPKfPff:
.text._Z9gpu_saxpyPKfPff:
[----:B------:R-:W-:Y:S01]  /*0000*/  LDC R1, c[0x0][0x37c] ;  /* 0x0000df00ff017b82 */ /* 0x000fe20000000800 */
[----:B------:R-:W0:Y:S07]  /*0010*/  S2R R0, SR_TID.X ;  /* 0x0000000000007919 */ /* 0x000e2e0000002100 */
[----:B------:R-:W0:Y:S08]  /*0020*/  S2UR UR4, SR_CTAID.X ;  /* 0x00000000000479c3 */ /* 0x000e300000002500 */
[----:B------:R-:W0:Y:S02]  /*0030*/  LDC R7, c[0x0][0x360] ;  /* 0x0000d800ff077b82 */ /* 0x000e240000000800 */
[----:B0-----:R-:W-:-:S05]  /*0040*/  IMAD R7, R7, UR4, R0 ;  /* 0x0000000407077c24 */ /* 0x001fca000f8e0200 */
[----:B------:R-:W-:-:S13]  /*0050*/  ISETP.GT.U32.AND P0, PT, R7, 0x270f, PT ;  /* 0x0000270f0700780c */ /* 0x000fda0003f04070 */
[----:B------:R-:W-:Y:S05]  /*0060*/  @P0 EXIT ;  /* 0x000000000000094d */ /* 0x000fea0003800000 */
[----:B------:R-:W0:Y:S01]  /*0070*/  LDC.64 R2, c[0x0][0x380] ;  /* 0x0000e000ff027b82 */ /* 0x000e220000000a00 */
[----:B------:R-:W1:Y:S01]  /*0080*/  LDCU.64 UR4, c[0x0][0x358] ;  /* 0x00006b00ff0477ac */ /* 0x000e620008000a00 */
[----:B------:R-:W2:Y:S06]  /*0090*/  LDCU UR6, c[0x0][0x390] ;  /* 0x00007200ff0677ac */ /* 0x000eac0008000800 */
[----:B------:R-:W3:Y:S01]  /*00a0*/  LDC.64 R4, c[0x0][0x388] ;  /* 0x0000e200ff047b82 */ /* 0x000ee20000000a00 */
[----:B0-----:R-:W-:-:S06]  /*00b0*/  IMAD.WIDE.U32 R2, R7, 0x4, R2 ;  /* 0x0000000407027825 */ /* 0x001fcc00078e0002 */
[----:B-1----:R-:W2:Y:S01]  /*00c0*/  LDG.E R2, desc[UR4][R2.64] ;  /* 0x0000000402027981 */ /* 0x002ea2000c1e1900 */
[----:B---3--:R-:W-:-:S05]  /*00d0*/  IMAD.WIDE.U32 R4, R7, 0x4, R4 ;  /* 0x0000000407047825 */ /* 0x008fca00078e0004 */
[----:B------:R-:W2:Y:S02]  /*00e0*/  LDG.E R7, desc[UR4][R4.64] ;  /* 0x0000000404077981 */ /* 0x000ea4000c1e1900 */
[----:B--2---:R-:W-:-:S05]  /*00f0*/  FFMA R7, R2, UR6, R7 ;  /* 0x0000000602077c23 */ /* 0x004fca0008000007 */
[----:B------:R-:W-:Y:S01]  /*0100*/  STG.E desc[UR4][R4.64], R7 ;  /* 0x0000000704007986 */ /* 0x000fe2000c101904 */
[----:B------:R-:W-:Y:S05]  /*0110*/  EXIT ;  /* 0x000000000000794d */ /* 0x000fea0003800000 */
.L_x_0:
[----:B------:R-:W-:-:S00]  /*0120*/  BRA `(.L_x_0) ;  /* 0xfffffffc00fc7947 */ /* 0x000fc0000383ffff */
[----:B------:R-:W-:-:S00]  /*0130*/  NOP ;  /* 0x0000000000007918 */ /* 0x000fc00000000000 */
        /* <DEDUP_REMOVED lines=12> */
.L_x_1:


//--------------------- .nv.shared.reserved.0     --------------------------
	.section	.nv.shared.reserved.0,"aw",@nobits
	.weak		__nv_reservedSMEM_offset_0_alias
	.size		__nv_reservedSMEM_offset_0_alias, 0, 64
	.other		__nv_reservedSMEM_offset_0_alias,@"STO_CUDA_RESERVED_SHARED STV_DEFAULT"
__nv_reservedSMEM_offset_0_alias:
	.zero		0
	.zero		64


//--------------------- .nv.constant0._Z9gpu_saxpyPKfPff --------------------------
	.section	.nv.constant0._Z9gpu_saxpyPKfPff,"a",@progbits
	.sectionflags	@""
	.align	4
.nv.constant0._Z9gpu_saxpyPKfPff:
	.zero		916


//--------------------- SYMBOLS --------------------------

	.type		.nv.reservedSmem.offset0,@object
	.size		.nv.reservedSmem.offset0,0x4
